//
// Generated by NVIDIA NVVM Compiler
//
// Compiler Build ID: CL-36424714
// Cuda compilation tools, release 13.0, V13.0.88
// Based on NVVM 20.0.0
//

.version 9.0
.target sm_100
.address_size 64

	// .globl	_Z7computefifffffffffffff
.extern .func  (.param .b32 func_retval0) vprintf
(
	.param .b64 vprintf_param_0,
	.param .b64 vprintf_param_1
)
;
.global .align 1 .b8 $str[7] = {37, 46, 49, 55, 103, 10};

.visible .entry _Z7computefifffffffffffff(
	.param .f32 _Z7computefifffffffffffff_param_0,
	.param .u32 _Z7computefifffffffffffff_param_1,
	.param .f32 _Z7computefifffffffffffff_param_2,
	.param .f32 _Z7computefifffffffffffff_param_3,
	.param .f32 _Z7computefifffffffffffff_param_4,
	.param .f32 _Z7computefifffffffffffff_param_5,
	.param .f32 _Z7computefifffffffffffff_param_6,
	.param .f32 _Z7computefifffffffffffff_param_7,
	.param .f32 _Z7computefifffffffffffff_param_8,
	.param .f32 _Z7computefifffffffffffff_param_9,
	.param .f32 _Z7computefifffffffffffff_param_10,
	.param .f32 _Z7computefifffffffffffff_param_11,
	.param .f32 _Z7computefifffffffffffff_param_12,
	.param .f32 _Z7computefifffffffffffff_param_13,
	.param .f32 _Z7computefifffffffffffff_param_14
)
{
	.local .align 8 .b8 	__local_depot0[8];
	.reg .b64 	%SP;
	.reg .b64 	%SPL;
	.reg .pred 	%p<5>;
	.reg .b32 	%r<8>;
	.reg .b32 	%f<45>;
	.reg .b64 	%rd<5>;
	.reg .b64 	%fd<2>;

	mov.u64 	%SPL, __local_depot0;
	cvta.local.u64 	%SP, %SPL;
	ld.param.u32 	%r1, [_Z7computefifffffffffffff_param_1];
	ld.param.f32 	%f7, [_Z7computefifffffffffffff_param_6];
	ld.param.f32 	%f8, [_Z7computefifffffffffffff_param_7];
	ld.param.f32 	%f9, [_Z7computefifffffffffffff_param_8];
	ld.param.f32 	%f10, [_Z7computefifffffffffffff_param_9];
	ld.param.f32 	%f11, [_Z7computefifffffffffffff_param_10];
	ld.param.f32 	%f12, [_Z7computefifffffffffffff_param_11];
	ld.param.f32 	%f4, [_Z7computefifffffffffffff_param_12];
	ld.param.f32 	%f5, [_Z7computefifffffffffffff_param_13];
	ld.param.f32 	%f6, [_Z7computefifffffffffffff_param_14];
	div.rn.f32 	%f13, %f8, 0f58CA7131;
	div.rn.f32 	%f14, %f13, 0f00002A04;
	fma.rn.f32 	%f15, %f7, %f14, 0f8000046F;
	mov.f32 	%f16, 0fFA00A6F1;
	sub.f32 	%f17, %f16, %f10;
	fma.rn.f32 	%f18, %f11, %f12, %f17;
	setp.lt.f32 	%p1, %f18, 0f00800000;
	mul.f32 	%f19, %f18, 0f4B000000;
	selp.f32 	%f20, %f19, %f18, %p1;
	selp.f32 	%f21, 0fC1B80000, 0f00000000, %p1;
	mov.b32 	%r2, %f20;
	add.s32 	%r3, %r2, -1059760811;
	and.b32  	%r4, %r3, -8388608;
	sub.s32 	%r5, %r2, %r4;
	mov.b32 	%f22, %r5;
	cvt.rn.f32.s32 	%f23, %r4;
	fma.rn.f32 	%f24, %f23, 0f34000000, %f21;
	add.f32 	%f25, %f22, 0fBF800000;
	fma.rn.f32 	%f26, %f25, 0fBE055027, 0f3E1039F6;
	fma.rn.f32 	%f27, %f26, %f25, 0fBDF8CDCC;
	fma.rn.f32 	%f28, %f27, %f25, 0f3E0F2955;
	fma.rn.f32 	%f29, %f28, %f25, 0fBE2AD8B9;
	fma.rn.f32 	%f30, %f29, %f25, 0f3E4CED0B;
	fma.rn.f32 	%f31, %f30, %f25, 0fBE7FFF22;
	fma.rn.f32 	%f32, %f31, %f25, 0f3EAAAA78;
	fma.rn.f32 	%f33, %f32, %f25, 0fBF000000;
	mul.f32 	%f34, %f25, %f33;
	fma.rn.f32 	%f35, %f34, %f25, %f25;
	fma.rn.f32 	%f36, %f24, 0f3F317218, %f35;
	setp.gt.u32 	%p2, %r2, 2139095039;
	fma.rn.f32 	%f37, %f20, 0f7F800000, 0f7F800000;
	selp.f32 	%f38, %f37, %f36, %p2;
	setp.eq.f32 	%p3, %f20, 0f00000000;
	mul.f32 	%f39, %f38, 0f3EDE5BD9;
	selp.f32 	%f40, 0fFF800000, %f39, %p3;
	fma.rn.f32 	%f44, %f9, %f15, %f40;
	setp.lt.s32 	%p4, %r1, 1;
	@%p4 bra 	$L__BB0_2;
	div.rn.f32 	%f41, %f4, %f5;
	div.rn.f32 	%f42, %f41, 0fCD01A6EB;
	div.rn.f32 	%f43, %f42, 0f05AB4A26;
	div.rn.f32 	%f44, %f43, %f6;
$L__BB0_2:
	add.u64 	%rd1, %SP, 0;
	add.u64 	%rd2, %SPL, 0;
	cvt.f64.f32 	%fd1, %f44;
	st.local.f64 	[%rd2], %fd1;
	mov.u64 	%rd3, $str;
	cvta.global.u64 	%rd4, %rd3;
	{ // callseq 0, 0
	.param .b64 param0;
	st.param.b64 	[param0], %rd4;
	.param .b64 param1;
	st.param.b64 	[param1], %rd1;
	.param .b32 retval0;
	call.uni (retval0), 
	vprintf, 
	(
	param0, 
	param1
	);
	ld.param.b32 	%r6, [retval0];
	} // callseq 0
	ret;

}


// ===== COMPILED SASS (sm_100) =====

	.target	sm_100

	.elftype	@"ET_EXEC"


//--------------------- .note.nv.tkinfo           --------------------------
	.section	.note.nv.tkinfo,"",@"SHT_NOTE"
	.sectionflags	@"SHF_NOTE_NV_TKINFO"
	.tkinfo
        /*0018*/ 	.word	0x00000002
        /*0030*/ 	.string	""
        /*0030*/ 	.string	"ptxas"
        /*0030*/ 	.string	"Cuda compilation tools, release 13.0, V13.0.88"
        /*0030*/ 	.string	"Build cuda_13.0.r13.0/compiler.36424714_0"
        /*0030*/ 	.string	"-arch sm_100 -m 64 "



//--------------------- .note.nv.cuinfo           --------------------------
	.section	.note.nv.cuinfo,"",@"SHT_NOTE"
	.sectionflags	@"SHF_NOTE_NV_CUINFO"
        /*0018*/ 	.short	0x0002
        /*001a*/ 	.short	0x0064
        /*001c*/ 	.short	0x0082
	.zero		2


//--------------------- .nv.info                  --------------------------
	.section	.nv.info,"",@"SHT_CUDA_INFO"
	.align	4


	//----- nvinfo : EIATTR_REGCOUNT
	.align		4
        /*0000*/ 	.byte	0x04, 0x2f
        /*0002*/ 	.short	(.L_2 - .L_1)
	.align		4
.L_1:
        /*0004*/ 	.word	index@(_Z7computefifffffffffffff)
        /*0008*/ 	.word	0x00000018


	//----- nvinfo : EIATTR_FRAME_SIZE
	.align		4
.L_2:
        /*000c*/ 	.byte	0x04, 0x11
        /*000e*/ 	.short	(.L_4 - .L_3)
	.align		4
.L_3:
        /*0010*/ 	.word	index@($__internal_0_$__cuda_sm3x_div_rn_noftz_f32_slowpath)
        /*0014*/ 	.word	0x00000008


	//----- nvinfo : EIATTR_FRAME_SIZE
	.align		4
.L_4:
        /*0018*/ 	.byte	0x04, 0x11
        /*001a*/ 	.short	(.L_6 - .L_5)
	.align		4
.L_5:
        /*001c*/ 	.word	index@(_Z7computefifffffffffffff)
        /*0020*/ 	.word	0x00000008


	//----- nvinfo : EIATTR_MIN_STACK_SIZE
	.align		4
.L_6:
        /*0024*/ 	.byte	0x04, 0x12
        /*0026*/ 	.short	(.L_8 - .L_7)
	.align		4
.L_7:
        /*0028*/ 	.word	index@(_Z7computefifffffffffffff)
        /*002c*/ 	.word	0x00000008
.L_8:


//--------------------- .nv.compat                --------------------------
	.section	.nv.compat,"",@"SHT_CUDA_COMPAT_INFO"
	.align	4
        /*0000*/ 	.byte	0x02, 0x09, 0x00, 0x00, 0x02, 0x02, 0x01, 0x00, 0x02, 0x05, 0x05, 0x00, 0x03, 0x07, 0x01, 0x01
        /*0010*/ 	.byte	0x02, 0x03, 0x00, 0x00, 0x02, 0x06, 0x01, 0x00, 0x04, 0x0b, 0x08, 0x00, 0x01, 0x00, 0x00, 0x00
        /*0020*/ 	.byte	0x00, 0x00, 0x00, 0x00


//--------------------- .nv.info._Z7computefifffffffffffff --------------------------
	.section	.nv.info._Z7computefifffffffffffff,"",@"SHT_CUDA_INFO"
	.sectionflags	@""
	.align	4


	//----- nvinfo : EIATTR_CUDA_API_VERSION
	.align		4
        /*0000*/ 	.byte	0x04, 0x37
        /*0002*/ 	.short	(.L_10 - .L_9)
.L_9:
        /*0004*/ 	.word	0x00000082


	//----- nvinfo : EIATTR_KPARAM_INFO
	.align		4
.L_10:
        /*0008*/ 	.byte	0x04, 0x17
        /*000a*/ 	.short	(.L_12 - .L_11)
.L_11:
        /*000c*/ 	.word	0x00000000
        /*0010*/ 	.short	0x000e
        /*0012*/ 	.short	0x0038
        /*0014*/ 	.byte	0x00, 0xf0, 0x11, 0x00


	//----- nvinfo : EIATTR_KPARAM_INFO
	.align		4
.L_12:
        /*0018*/ 	.byte	0x04, 0x17
        /*001a*/ 	.short	(.L_14 - .L_13)
.L_13:
        /*001c*/ 	.word	0x00000000
        /*0020*/ 	.short	0x000d
        /*0022*/ 	.short	0x0034
        /*0024*/ 	.byte	0x00, 0xf0, 0x11, 0x00


	//----- nvinfo : EIATTR_KPARAM_INFO
	.align		4
.L_14:
        /*0028*/ 	.byte	0x04, 0x17
        /*002a*/ 	.short	(.L_16 - .L_15)
.L_15:
        /*002c*/ 	.word	0x00000000
        /*0030*/ 	.short	0x000c
        /*0032*/ 	.short	0x0030
        /*0034*/ 	.byte	0x00, 0xf0, 0x11, 0x00


	//----- nvinfo : EIATTR_KPARAM_INFO
	.align		4
.L_16:
        /*0038*/ 	.byte	0x04, 0x17
        /*003a*/ 	.short	(.L_18 - .L_17)
.L_17:
        /*003c*/ 	.word	0x00000000
        /*0040*/ 	.short	0x000b
        /*0042*/ 	.short	0x002c
        /*0044*/ 	.byte	0x00, 0xf0, 0x11, 0x00


	//----- nvinfo : EIATTR_KPARAM_INFO
	.align		4
.L_18:
        /*0048*/ 	.byte	0x04, 0x17
        /*004a*/ 	.short	(.L_20 - .L_19)
.L_19:
        /*004c*/ 	.word	0x00000000
        /*0050*/ 	.short	0x000a
        /*0052*/ 	.short	0x0028
        /*0054*/ 	.byte	0x00, 0xf0, 0x11, 0x00


	//----- nvinfo : EIATTR_KPARAM_INFO
	.align		4
.L_20:
        /*0058*/ 	.byte	0x04, 0x17
        /*005a*/ 	.short	(.L_22 - .L_21)
.L_21:
        /*005c*/ 	.word	0x00000000
        /*0060*/ 	.short	0x0009
        /*0062*/ 	.short	0x0024
        /*0064*/ 	.byte	0x00, 0xf0, 0x11, 0x00


	//----- nvinfo : EIATTR_KPARAM_INFO
	.align		4
.L_22:
        /*0068*/ 	.byte	0x04, 0x17
        /*006a*/ 	.short	(.L_24 - .L_23)
.L_23:
        /*006c*/ 	.word	0x00000000
        /*0070*/ 	.short	0x0008
        /*0072*/ 	.short	0x0020
        /*0074*/ 	.byte	0x00, 0xf0, 0x11, 0x00


	//----- nvinfo : EIATTR_KPARAM_INFO
	.align		4
.L_24:
        /*0078*/ 	.byte	0x04, 0x17
        /*007a*/ 	.short	(.L_26 - .L_25)
.L_25:
        /*007c*/ 	.word	0x00000000
        /*0080*/ 	.short	0x0007
        /*0082*/ 	.short	0x001c
        /*0084*/ 	.byte	0x00, 0xf0, 0x11, 0x00


	//----- nvinfo : EIATTR_KPARAM_INFO
	.align		4
.L_26:
        /*0088*/ 	.byte	0x04, 0x17
        /*008a*/ 	.short	(.L_28 - .L_27)
.L_27:
        /*008c*/ 	.word	0x00000000
        /*0090*/ 	.short	0x0006
        /*0092*/ 	.short	0x0018
        /*0094*/ 	.byte	0x00, 0xf0, 0x11, 0x00


	//----- nvinfo : EIATTR_KPARAM_INFO
	.align		4
.L_28:
        /*0098*/ 	.byte	0x04, 0x17
        /*009a*/ 	.short	(.L_30 - .L_29)
.L_29:
        /*009c*/ 	.word	0x00000000
        /*00a0*/ 	.short	0x0005
        /*00a2*/ 	.short	0x0014
        /*00a4*/ 	.byte	0x00, 0xf0, 0x11, 0x00


	//----- nvinfo : EIATTR_KPARAM_INFO
	.align		4
.L_30:
        /*00a8*/ 	.byte	0x04, 0x17
        /*00aa*/ 	.short	(.L_32 - .L_31)
.L_31:
        /*00ac*/ 	.word	0x00000000
        /*00b0*/ 	.short	0x0004
        /*00b2*/ 	.short	0x0010
        /*00b4*/ 	.byte	0x00, 0xf0, 0x11, 0x00


	//----- nvinfo : EIATTR_KPARAM_INFO
	.align		4
.L_32:
        /*00b8*/ 	.byte	0x04, 0x17
        /*00ba*/ 	.short	(.L_34 - .L_33)
.L_33:
        /*00bc*/ 	.word	0x00000000
        /*00c0*/ 	.short	0x0003
        /*00c2*/ 	.short	0x000c
        /*00c4*/ 	.byte	0x00, 0xf0, 0x11, 0x00


	//----- nvinfo : EIATTR_KPARAM_INFO
	.align		4
.L_34:
        /*00c8*/ 	.byte	0x04, 0x17
        /*00ca*/ 	.short	(.L_36 - .L_35)
.L_35:
        /*00cc*/ 	.word	0x00000000
        /*00d0*/ 	.short	0x0002
        /*00d2*/ 	.short	0x0008
        /*00d4*/ 	.byte	0x00, 0xf0, 0x11, 0x00


	//----- nvinfo : EIATTR_KPARAM_INFO
	.align		4
.L_36:
        /*00d8*/ 	.byte	0x04, 0x17
        /*00da*/ 	.short	(.L_38 - .L_37)
.L_37:
        /*00dc*/ 	.word	0x00000000
        /*00e0*/ 	.short	0x0001
        /*00e2*/ 	.short	0x0004
        /*00e4*/ 	.byte	0x00, 0xf0, 0x11, 0x00


	//----- nvinfo : EIATTR_KPARAM_INFO
	.align		4
.L_38:
        /*00e8*/ 	.byte	0x04, 0x17
        /*00ea*/ 	.short	(.L_40 - .L_39)
.L_39:
        /*00ec*/ 	.word	0x00000000
        /*00f0*/ 	.short	0x0000
        /*00f2*/ 	.short	0x0000
        /*00f4*/ 	.byte	0x00, 0xf0, 0x11, 0x00


	//----- nvinfo : EIATTR_SPARSE_MMA_MASK
	.align		4
.L_40:
        /*00f8*/ 	.byte	0x03, 0x50
        /*00fa*/ 	.short	0x0000


	//----- nvinfo : EIATTR_MAXREG_COUNT
	.align		4
        /*00fc*/ 	.byte	0x03, 0x1b
        /*00fe*/ 	.short	0x00ff


	//----- nvinfo : EIATTR_EXTERNS
	.align		4
        /*0100*/ 	.byte	0x04, 0x0f
        /*0102*/ 	.short	(.L_42 - .L_41)


	//   ....[0]....
	.align		4
.L_41:
        /*0104*/ 	.word	index@(vprintf)


	//----- nvinfo : EIATTR_MERCURY_ISA_VERSION
	.align		4
.L_42:
        /*0108*/ 	.byte	0x03, 0x5f
        /*010a*/ 	.short	0x0101


	//----- nvinfo : EIATTR_VRC_CTA_INIT_COUNT
	.align		4
        /*010c*/ 	.byte	0x02, 0x4a
	.zero		1
	.zero		1


	//----- nvinfo : EIATTR_SYSCALL_OFFSETS
	.align		4
        /*0110*/ 	.byte	0x04, 0x46
        /*0112*/ 	.short	(.L_44 - .L_43)


	//   ....[0]....
.L_43:
        /*0114*/ 	.word	0x00000860


	//----- nvinfo : EIATTR_EXIT_INSTR_OFFSETS
	.align		4
.L_44:
        /*0118*/ 	.byte	0x04, 0x1c
        /*011a*/ 	.short	(.L_46 - .L_45)


	//   ....[0]....
.L_45:
        /*011c*/ 	.word	0x00000870


	//----- nvinfo : EIATTR_CRS_STACK_SIZE
	.align		4
.L_46:
        /*0120*/ 	.byte	0x04, 0x1e
        /*0122*/ 	.short	(.L_48 - .L_47)
.L_47:
        /*0124*/ 	.word	0x00000000


	//----- nvinfo : EIATTR_CBANK_PARAM_SIZE
	.align		4
.L_48:
        /*0128*/ 	.byte	0x03, 0x19
        /*012a*/ 	.short	0x003c


	//----- nvinfo : EIATTR_PARAM_CBANK
	.align		4
        /*012c*/ 	.byte	0x04, 0x0a
        /*012e*/ 	.short	(.L_50 - .L_49)
	.align		4
.L_49:
        /*0130*/ 	.word	index@(.nv.constant0._Z7computefifffffffffffff)
        /*0134*/ 	.short	0x0380
        /*0136*/ 	.short	0x003c


	//----- nvinfo : EIATTR_SW_WAR
	.align		4
.L_50:
        /*0138*/ 	.byte	0x04, 0x36
        /*013a*/ 	.short	(.L_52 - .L_51)
.L_51:
        /*013c*/ 	.word	0x00000008
.L_52:


//--------------------- .nv.callgraph             --------------------------
	.section	.nv.callgraph,"",@"SHT_CUDA_CALLGRAPH"
	.align	4
	.sectionentsize	8
	.align		4
        /*0000*/ 	.word	0x00000000
	.align		4
        /*0004*/ 	.word	0xffffffff
	.align		4
        /*0008*/ 	.word	index@(_Z7computefifffffffffffff)
	.align		4
        /*000c*/ 	.word	index@(vprintf)
	.align		4
        /*0010*/ 	.word	0x00000000
	.align		4
        /*0014*/ 	.word	0xfffffffe
	.align		4
        /*0018*/ 	.word	0x00000000
	.align		4
        /*001c*/ 	.word	0xfffffffd
	.align		4
        /*0020*/ 	.word	0x00000000
	.align		4
        /*0024*/ 	.word	0xfffffffc


//--------------------- .nv.constant4             --------------------------
	.section	.nv.constant4,"a",@progbits
	.align	8
	.align		8
.nv.constant4:
        /*0000*/ 	.dword	vprintf
	.align		8
        /*0008*/ 	.dword	$str


//--------------------- .text._Z7computefifffffffffffff --------------------------
	.section	.text._Z7computefifffffffffffff,"ax",@progbits
	.align	128
        .global         _Z7computefifffffffffffff
        .type           _Z7computefifffffffffffff,@function
        .size           _Z7computefifffffffffffff,(.L_x_16 - _Z7computefifffffffffffff)
        .other          _Z7computefifffffffffffff,@"STO_CUDA_ENTRY STV_DEFAULT"
_Z7computefifffffffffffff:
.text._Z7computefifffffffffffff:
[----:B------:R-:W0:Y:S08]  /*0000*/  LDC R1, c[0x0][0x37c] ;  /* 0x0000df00ff017b82 */ /* 0x000e300000000800 */
[----:B------:R-:W1:Y:S01]  /*0010*/  LDC R4, c[0x0][0x39c] ;  /* 0x0000e700ff047b82 */ /* 0x000e620000000800 */
[----:B------:R-:W2:Y:S01]  /*0020*/  LDCU UR4, c[0x0][0x2f8] ;  /* 0x00005f00ff0477ac */ /* 0x000ea20008000800 */
[----:B------:R-:W-:-:S02]  /*0030*/  HFMA2 R0, -RZ, RZ, 153.25, 10632 ;  /* 0x58ca7131ff007431 */ /* 0x000fc400000001ff */
[----:B------:R-:W-:Y:S01]  /*0040*/  IMAD.MOV.U32 R3, RZ, RZ, 0x2621dd10 ;  /* 0x2621dd10ff037424 */ /* 0x000fe200078e00ff */
[----:B0-----:R-:W-:Y:S01]  /*0050*/  IADD3 R1, PT, PT, R1, -0x8, RZ ;  /* 0xfffffff801017810 */ /* 0x001fe20007ffe0ff */
[----:B------:R-:W0:Y:S02]  /*0060*/  LDCU UR5, c[0x0][0x2fc] ;  /* 0x00005f80ff0577ac */ /* 0x000e240008000800 */
[----:B------:R-:W-:-:S04]  /*0070*/  FFMA R0, R3, -R0, 1 ;  /* 0x3f80000003007423 */ /* 0x000fc80000000800 */
[----:B------:R-:W-:Y:S01]  /*0080*/  FFMA R0, R0, R3, 5.615769147989703447e-16 ;  /* 0x2621dd1000007423 */ /* 0x000fe20000000003 */
[----:B--2---:R-:W-:Y:S01]  /*0090*/  IADD3 R6, P1, PT, R1, UR4, RZ ;  /* 0x0000000401067c10 */ /* 0x004fe2000ff3e0ff */
[----:B-1----:R-:W1:Y:S02]  /*00a0*/  FCHK P0, R4, 1.78070001759027200000e+15 ;  /* 0x58ca713104007902 */ /* 0x002e640000000000 */
[----:B------:R-:W-:Y:S02]  /*00b0*/  FFMA R3, R0, R4, RZ ;  /* 0x0000000400037223 */ /* 0x000fe400000000ff */
[----:B0-----:R-:W-:Y:S02]  /*00c0*/  IMAD.X R7, RZ, RZ, UR5, P1 ;  /* 0x00000005ff077e24 */ /* 0x001fe400088e06ff */
[----:B------:R-:W-:-:S04]  /*00d0*/  FFMA R2, R3, -1.78070001759027200000e+15, R4 ;  /* 0xd8ca713103027823 */ /* 0x000fc80000000004 */
[----:B------:R-:W-:Y:S01]  /*00e0*/  FFMA R3, R0, R2, R3 ;  /* 0x0000000200037223 */ /* 0x000fe20000000003 */
[----:B-1----:R-:W-:Y:S06]  /*00f0*/  @!P0 BRA `(.L_x_0) ;  /* 0x0000000000148947 */ /* 0x002fec0003800000 */
[----:B------:R-:W0:Y:S01]  /*0100*/  LDC R0, c[0x0][0x39c] ;  /* 0x0000e700ff007b82 */ /* 0x000e220000000800 */
[----:B------:R-:W-:Y:S02]  /*0110*/  MOV R3, 0x58ca7131 ;  /* 0x58ca713100037802 */ /* 0x000fe40000000f00 */
[----:B------:R-:W-:-:S07]  /*0120*/  MOV R2, 0x140 ;  /* 0x0000014000027802 */ /* 0x000fce0000000f00 */
[----:B0-----:R-:W-:Y:S05]  /*0130*/  CALL.REL.NOINC `($__internal_0_$__cuda_sm3x_div_rn_noftz_f32_slowpath) ;  /* 0x0000000400d07944 */ /* 0x001fea0003c00000 */
[----:B------:R-:W-:-:S07]  /*0140*/  IMAD.MOV.U32 R3, RZ, RZ, R0 ;  /* 0x000000ffff037224 */ /* 0x000fce00078e0000 */
.L_x_0:
[----:B------:R-:W-:Y:S01]  /*0150*/  MOV R5, 0x7f800000 ;  /* 0x7f80000000057802 */ /* 0x000fe20000000f00 */
[----:B------:R-:W-:Y:S01]  /*0160*/  IMAD.MOV.U32 R0, RZ, RZ, 0x2a04 ;  /* 0x00002a04ff007424 */ /* 0x000fe200078e00ff */
[----:B------:R-:W0:Y:S03]  /*0170*/  FCHK P0, R3, 1.5072366282277732415e-41 ;  /* 0x00002a0403007902 */ /* 0x000e260000000000 */
[----:B------:R-:W-:-:S04]  /*0180*/  FFMA R0, R5, -R0, 1 ;  /* 0x3f80000005007423 */ /* 0x000fc80000000800 */
[----:B------:R-:W-:-:S04]  /*0190*/  FFMA R0, R0, R5, +INF ;  /* 0x7f80000000007423 */ /* 0x000fc80000000005 */
[----:B------:R-:W-:-:S04]  /*01a0*/  FFMA R2, R0, R3, RZ ;  /* 0x0000000300027223 */ /* 0x000fc800000000ff */
[----:B------:R-:W-:-:S04]  /*01b0*/  FFMA R5, R2, -1.5072366282277732415e-41, R3 ;  /* 0x80002a0402057823 */ /* 0x000fc80000000003 */
[----:B------:R-:W-:Y:S01]  /*01c0*/  FFMA R0, R0, R5, R2 ;  /* 0x0000000500007223 */ /* 0x000fe20000000002 */
[----:B0-----:R-:W-:Y:S06]  /*01d0*/  @!P0 BRA `(.L_x_1) ;  /* 0x0000000000108947 */ /* 0x001fec0003800000 */
[----:B------:R-:W-:Y:S01]  /*01e0*/  MOV R0, R3 ;  /* 0x0000000300007202 */ /* 0x000fe20000000f00 */
[----:B------:R-:W-:Y:S01]  /*01f0*/  IMAD.MOV.U32 R3, RZ, RZ, 0x2a04 ;  /* 0x00002a04ff037424 */ /* 0x000fe200078e00ff */
[----:B------:R-:W-:-:S07]  /*0200*/  MOV R2, 0x220 ;  /* 0x0000022000027802 */ /* 0x000fce0000000f00 */
[----:B------:R-:W-:Y:S05]  /*0210*/  CALL.REL.NOINC `($__internal_0_$__cuda_sm3x_div_rn_noftz_f32_slowpath) ;  /* 0x0000000400987944 */ /* 0x000fea0003c00000 */
.L_x_1:
[----:B------:R-:W0:Y:S01]  /*0220*/  LDC.64 R2, c[0x0][0x3a0] ;  /* 0x0000e800ff027b82 */ /* 0x000e220000000a00 */
[----:B------:R-:W-:Y:S01]  /*0230*/  HFMA2 R10, -RZ, RZ, 1.5048828125, 33.21875 ;  /* 0x3e055027ff0a7431 */ /* 0x000fe200000001ff */
[----:B------:R-:W1:Y:S06]  /*0240*/  LDCU UR4, c[0x0][0x384] ;  /* 0x00007080ff0477ac */ /* 0x000e6c0008000800 */
[----:B------:R-:W2:Y:S08]  /*0250*/  LDC.64 R4, c[0x0][0x3a8] ;  /* 0x0000ea00ff047b82 */ /* 0x000eb00000000a00 */
[----:B------:R-:W3:Y:S01]  /*0260*/  LDC R11, c[0x0][0x398] ;  /* 0x0000e600ff0b7b82 */ /* 0x000ee20000000800 */
[----:B-1----:R-:W-:Y:S01]  /*0270*/  UISETP.GE.AND UP0, UPT, UR4, 0x1, UPT ;  /* 0x000000010400788c */ /* 0x002fe2000bf06270 */
[----:B0-----:R-:W-:-:S04]  /*0280*/  FADD R3, -R3, -1.66999992968457512862e+35 ;  /* 0xfa00a6f103037421 */ /* 0x001fc80000000100 */
[----:B--2---:R-:W-:-:S05]  /*0290*/  FFMA R3, R4, R5, R3 ;  /* 0x0000000504037223 */ /* 0x004fca0000000003 */
[----:B------:R-:W-:-:S13]  /*02a0*/  FSETP.GEU.AND P0, PT, R3, 1.175494350822287508e-38, PT ;  /* 0x008000000300780b */ /* 0x000fda0003f0e000 */
[----:B------:R-:W-:-:S05]  /*02b0*/  @!P0 FMUL R3, R3, 8388608 ;  /* 0x4b00000003038820 */ /* 0x000fca0000400000 */
[----:B------:R-:W-:-:S04]  /*02c0*/  IADD3 R4, PT, PT, R3, -0x3f2aaaab, RZ ;  /* 0xc0d5555503047810 */ /* 0x000fc80007ffe0ff */
[----:B------:R-:W-:-:S04]  /*02d0*/  LOP3.LUT R8, R4, 0xff800000, RZ, 0xc0, !PT ;  /* 0xff80000004087812 */ /* 0x000fc800078ec0ff */
[----:B------:R-:W-:Y:S01]  /*02e0*/  I2FP.F32.S32 R5, R8 ;  /* 0x0000000800057245 */ /* 0x000fe20000201400 */
[----:B------:R-:W-:Y:S02]  /*02f0*/  IMAD.IADD R4, R3, 0x1, -R8 ;  /* 0x0000000103047824 */ /* 0x000fe400078e0a08 */
[----:B------:R-:W-:Y:S02]  /*0300*/  IMAD.MOV.U32 R8, RZ, RZ, 0x7f800000 ;  /* 0x7f800000ff087424 */ /* 0x000fe400078e00ff */
[----:B------:R-:W-:-:S04]  /*0310*/  FADD R9, R4, -1 ;  /* 0xbf80000004097421 */ /* 0x000fc80000000000 */
[----:B------:R-:W-:-:S04]  /*0320*/  FFMA R4, R9, -R10, 0.14084610342979431152 ;  /* 0x3e1039f609047423 */ /* 0x000fc8000000080a */
[----:B------:R-:W-:-:S04]  /*0330*/  FFMA R4, R9, R4, -0.12148627638816833496 ;  /* 0xbdf8cdcc09047423 */ /* 0x000fc80000000004 */
[----:B------:R-:W-:-:S04]  /*0340*/  FFMA R4, R9, R4, 0.13980610668659210205 ;  /* 0x3e0f295509047423 */ /* 0x000fc80000000004 */
[----:B------:R-:W-:-:S04]  /*0350*/  FFMA R4, R9, R4, -0.16684235632419586182 ;  /* 0xbe2ad8b909047423 */ /* 0x000fc80000000004 */
[----:B------:R-:W-:-:S04]  /*0360*/  FFMA R4, R9, R4, 0.20012299716472625732 ;  /* 0x3e4ced0b09047423 */ /* 0x000fc80000000004 */
[----:B------:R-:W-:-:S04]  /*0370*/  FFMA R4, R9, R4, -0.24999669194221496582 ;  /* 0xbe7fff2209047423 */ /* 0x000fc80000000004 */
[----:B------:R-:W-:-:S04]  /*0380*/  FFMA R4, R9, R4, 0.33333182334899902344 ;  /* 0x3eaaaa7809047423 */ /* 0x000fc80000000004 */
[----:B------:R-:W-:Y:S01]  /*0390*/  FFMA R10, R9, R4, -0.5 ;  /* 0xbf000000090a7423 */ /* 0x000fe20000000004 */
[----:B------:R-:W-:Y:S02]  /*03a0*/  FSEL R4, RZ, -23, P0 ;  /* 0xc1b80000ff047808 */ /* 0x000fe40000000000 */
[----:B------:R-:W-:Y:S01]  /*03b0*/  ISETP.GT.U32.AND P0, PT, R3, 0x7f7fffff, PT ;  /* 0x7f7fffff0300780c */ /* 0x000fe20003f04070 */
[----:B------:R-:W-:Y:S02]  /*03c0*/  FMUL R10, R9, R10 ;  /* 0x0000000a090a7220 */ /* 0x000fe40000400000 */
[----:B------:R-:W-:Y:S02]  /*03d0*/  FFMA R4, R5, 1.1920928955078125e-07, R4 ;  /* 0x3400000005047823 */ /* 0x000fe40000000004 */
[----:B------:R-:W-:-:S04]  /*03e0*/  FFMA R9, R9, R10, R9 ;  /* 0x0000000a09097223 */ /* 0x000fc80000000009 */
[----:B------:R-:W-:-:S04]  /*03f0*/  FFMA R4, R4, 0.69314718246459960938, R9 ;  /* 0x3f31721804047823 */ /* 0x000fc80000000009 */
[C---:B------:R-:W-:Y:S01]  /*0400*/  @P0 FFMA R4, R3.reuse, R8, +INF ;  /* 0x7f80000003040423 */ /* 0x040fe20000000008 */
[----:B------:R-:W-:Y:S01]  /*0410*/  FSETP.NEU.AND P0, PT, R3, RZ, PT ;  /* 0x000000ff0300720b */ /* 0x000fe20003f0d000 */
[----:B---3--:R-:W-:Y:S02]  /*0420*/  FFMA R3, R0, R11, -1.5904737570086673755e-42 ;  /* 0x8000046f00037423 */ /* 0x008fe4000000000b */
[----:B------:R-:W-:-:S05]  /*0430*/  FMUL R4, R4, 0.43429449200630187988 ;  /* 0x3ede5bd904047820 */ /* 0x000fca0000400000 */
[----:B------:R-:W-:-:S05]  /*0440*/  FSEL R4, R4, -INF , P0 ;  /* 0xff80000004047808 */ /* 0x000fca0000000000 */
[----:B------:R-:W-:Y:S01]  /*0450*/  FFMA R0, R3, R2, R4 ;  /* 0x0000000203007223 */ /* 0x000fe20000000004 */
[----:B------:R-:W-:Y:S06]  /*0460*/  BRA.U !UP0, `(.L_x_2) ;  /* 0x0000000108dc7547 */ /* 0x000fec000b800000 */
[----:B------:R-:W0:Y:S02]  /*0470*/  LDC.64 R8, c[0x0][0x3b0] ;  /* 0x0000ec00ff087b82 */ /* 0x000e240000000a00 */
[----:B0-----:R-:W0:Y:S08]  /*0480*/  MUFU.RCP R0, R9 ;  /* 0x0000000900007308 */ /* 0x001e300000001000 */
[----:B------:R-:W1:Y:S01]  /*0490*/  FCHK P0, R8, R9 ;  /* 0x0000000908007302 */ /* 0x000e620000000000 */
[----:B0-----:R-:W-:-:S04]  /*04a0*/  FFMA R3, R0, -R9, 1 ;  /* 0x3f80000000037423 */ /* 0x001fc80000000809 */
[----:B------:R-:W-:-:S04]  /*04b0*/  FFMA R3, R0, R3, R0 ;  /* 0x0000000300037223 */ /* 0x000fc80000000000 */
[----:B------:R-:W-:-:S04]  /*04c0*/  FFMA R5, R3, R8, RZ ;  /* 0x0000000803057223 */ /* 0x000fc800000000ff */
[----:B------:R-:W-:-:S04]  /*04d0*/  FFMA R0, R5, -R9, R8 ;  /* 0x8000000905007223 */ /* 0x000fc80000000008 */
[----:B------:R-:W-:Y:S01]  /*04e0*/  FFMA R3, R3, R0, R5 ;  /* 0x0000000003037223 */ /* 0x000fe20000000005 */
[----:B-1----:R-:W-:Y:S06]  /*04f0*/  @!P0 BRA `(.L_x_3) ;  /* 0x0000000000148947 */ /* 0x002fec0003800000 */
[----:B------:R-:W0:Y:S01]  /*0500*/  LDC R0, c[0x0][0x3b0] ;  /* 0x0000ec00ff007b82 */ /* 0x000e220000000800 */
[----:B------:R-:W-:-:S07]  /*0510*/  MOV R2, 0x540 ;  /* 0x0000054000027802 */ /* 0x000fce0000000f00 */
[----:B------:R-:W1:Y:S02]  /*0520*/  LDC R3, c[0x0][0x3b4] ;  /* 0x0000ed00ff037b82 */ /* 0x000e640000000800 */
[----:B01----:R-:W-:Y:S05]  /*0530*/  CALL.REL.NOINC `($__internal_0_$__cuda_sm3x_div_rn_noftz_f32_slowpath) ;  /* 0x0000000000d07944 */ /* 0x003fea0003c00000 */
[----:B------:R-:W-:-:S07]  /*0540*/  MOV R3, R0 ;  /* 0x0000000000037202 */ /* 0x000fce0000000f00 */
.L_x_3:
[----:B------:R-:W-:Y:S02]  /*0550*/  HFMA2 R0, -RZ, RZ, 20.015625, -0.0270233154296875 ;  /* 0x4d01a6ebff007431 */ /* 0x000fe400000001ff */
[----:B------:R-:W-:Y:S01]  /*0560*/  IMAD.MOV.U32 R5, RZ, RZ, 0x31fcbcf1 ;  /* 0x31fcbcf1ff057424 */ /* 0x000fe200078e00ff */
[----:B------:R-:W0:Y:S03]  /*0570*/  FCHK P0, R3, -135950000 ;  /* 0xcd01a6eb03007902 */ /* 0x000e260000000000 */
[----:B------:R-:W-:-:S04]  /*0580*/  FFMA R0, -R5, R0, 1 ;  /* 0x3f80000005007423 */ /* 0x000fc80000000100 */
[----:B------:R-:W-:-:S04]  /*0590*/  FFMA R0, R0, -R5, -7.3556454260881309892e-09 ;  /* 0xb1fcbcf100007423 */ /* 0x000fc80000000805 */
[----:B------:R-:W-:-:S04]  /*05a0*/  FFMA R2, R0, R3, RZ ;  /* 0x0000000300027223 */ /* 0x000fc800000000ff */
[----:B------:R-:W-:-:S04]  /*05b0*/  FFMA R5, R2, 135950000, R3 ;  /* 0x4d01a6eb02057823 */ /* 0x000fc80000000003 */
[----:B------:R-:W-:Y:S01]  /*05c0*/  FFMA R5, R0, R5, R2 ;  /* 0x0000000500057223 */ /* 0x000fe20000000002 */
[----:B0-----:R-:W-:Y:S06]  /*05d0*/  @!P0 BRA `(.L_x_4) ;  /* 0x0000000000148947 */ /* 0x001fec0003800000 */
[----:B------:R-:W-:Y:S01]  /*05e0*/  IMAD.MOV.U32 R0, RZ, RZ, R3 ;  /* 0x000000ffff007224 */ /* 0x000fe200078e0003 */
[----:B------:R-:W-:Y:S02]  /*05f0*/  MOV R3, 0xcd01a6eb ;  /* 0xcd01a6eb00037802 */ /* 0x000fe40000000f00 */
[----:B------:R-:W-:-:S07]  /*0600*/  MOV R2, 0x620 ;  /* 0x0000062000027802 */ /* 0x000fce0000000f00 */
[----:B------:R-:W-:Y:S05]  /*0610*/  CALL.REL.NOINC `($__internal_0_$__cuda_sm3x_div_rn_noftz_f32_slowpath) ;  /* 0x0000000000987944 */ /* 0x000fea0003c00000 */
[----:B------:R-:W-:-:S07]  /*0620*/  IMAD.MOV.U32 R5, RZ, RZ, R0 ;  /* 0x000000ffff057224 */ /* 0x000fce00078e0000 */
.L_x_4:
[----:B------:R-:W-:Y:S01]  /*0630*/  MOV R3, 0x793f4d3c ;  /* 0x793f4d3c00037802 */ /* 0x000fe20000000f00 */
[----:B------:R-:W-:Y:S01]  /*0640*/  IMAD.MOV.U32 R0, RZ, RZ, 0x5ab4a26 ;  /* 0x05ab4a26ff007424 */ /* 0x000fe200078e00ff */
[----:B------:R-:W0:Y:S03]  /*0650*/  FCHK P0, R5, 1.6108000553437502315e-35 ;  /* 0x05ab4a2605007902 */ /* 0x000e260000000000 */
[----:B------:R-:W-:-:S04]  /*0660*/  FFMA R0, R3, -R0, 1 ;  /* 0x3f80000003007423 */ /* 0x000fc80000000800 */
[----:B------:R-:W-:-:S04]  /*0670*/  FFMA R0, R0, R3, 6.20809499505865069708e+34 ;  /* 0x793f4d3c00007423 */ /* 0x000fc80000000003 */
[----:B------:R-:W-:-:S04]  /*0680*/  FFMA R2, R0, R5, RZ ;  /* 0x0000000500027223 */ /* 0x000fc800000000ff */
[----:B------:R-:W-:-:S04]  /*0690*/  FFMA R3, R2, -1.6108000553437502315e-35, R5 ;  /* 0x85ab4a2602037823 */ /* 0x000fc80000000005 */
[----:B------:R-:W-:Y:S01]  /*06a0*/  FFMA R9, R0, R3, R2 ;  /* 0x0000000300097223 */ /* 0x000fe20000000002 */
[----:B0-----:R-:W-:Y:S06]  /*06b0*/  @!P0 BRA `(.L_x_5) ;  /* 0x0000000000148947 */ /* 0x001fec0003800000 */
[----:B------:R-:W-:Y:S01]  /*06c0*/  MOV R0, R5 ;  /* 0x0000000500007202 */ /* 0x000fe20000000f00 */
[----:B------:R-:W-:Y:S01]  /*06d0*/  IMAD.MOV.U32 R3, RZ, RZ, 0x5ab4a26 ;  /* 0x05ab4a26ff037424 */ /* 0x000fe200078e00ff */
[----:B------:R-:W-:-:S07]  /*06e0*/  MOV R2, 0x700 ;  /* 0x0000070000027802 */ /* 0x000fce0000000f00 */
[----:B------:R-:W-:Y:S05]  /*06f0*/  CALL.REL.NOINC `($__internal_0_$__cuda_sm3x_div_rn_noftz_f32_slowpath) ;  /* 0x0000000000607944 */ /* 0x000fea0003c00000 */
[----:B------:R-:W-:-:S07]  /*0700*/  MOV R9, R0 ;  /* 0x0000000000097202 */ /* 0x000fce0000000f00 */
.L_x_5:
[----:B------:R-:W0:Y:S02]  /*0710*/  LDC R4, c[0x0][0x3b8] ;  /* 0x0000ee00ff047b82 */ /* 0x000e240000000800 */
        /* <DEDUP_REMOVED lines=9> */
[----:B------:R-:W-:Y:S01]  /*07b0*/  IMAD.MOV.U32 R0, RZ, RZ, R9 ;  /* 0x000000ffff007224 */ /* 0x000fe200078e0009 */
[----:B------:R-:W-:-:S07]  /*07c0*/  MOV R2, 0x7e0 ;  /* 0x000007e000027802 */ /* 0x000fce0000000f00 */
[----:B0-----:R-:W-:Y:S05]  /*07d0*/  CALL.REL.NOINC `($__internal_0_$__cuda_sm3x_div_rn_noftz_f32_slowpath) ;  /* 0x0000000000287944 */ /* 0x001fea0003c00000 */
.L_x_2:
[----:B------:R-:W0:Y:S01]  /*07e0*/  F2F.F64.F32 R2, R0 ;  /* 0x0000000000027310 */ /* 0x000e220000201800 */
[----:B------:R-:W-:Y:S01]  /*07f0*/  MOV R8, 0x0 ;  /* 0x0000000000087802 */ /* 0x000fe20000000f00 */
[----:B------:R-:W1:Y:S05]  /*0800*/  LDCU.64 UR4, c[0x4][0x8] ;  /* 0x01000100ff0477ac */ /* 0x000e6a0008000a00 */
[----:B------:R-:W2:Y:S01]  /*0810*/  LDC.64 R8, c[0x4][R8] ;  /* 0x0100000008087b82 */ /* 0x000ea20000000a00 */
[----:B0-----:R0:W-:Y:S01]  /*0820*/  STL.64 [R1], R2 ;  /* 0x0000000201007387 */ /* 0x0011e20000100a00 */
[----:B-1----:R-:W-:Y:S01]  /*0830*/  MOV R4, UR4 ;  /* 0x0000000400047c02 */ /* 0x002fe20008000f00 */
[----:B------:R-:W-:-:S07]  /*0840*/  IMAD.U32 R5, RZ, RZ, UR5 ;  /* 0x00000005ff057e24 */ /* 0x000fce000f8e00ff */
[----:B------:R-:W-:-:S07]  /*0850*/  LEPC R20, `(.L_x_6) ;  /* 0x000000001014794e */ /* 0x000fce0000000000 */
[----:B0-2---:R-:W-:Y:S05]  /*0860*/  CALL.ABS.NOINC R8 ;  /* 0x0000000008007343 */ /* 0x005fea0003c00000 */
.L_x_6:
[----:B------:R-:W-:Y:S05]  /*0870*/  EXIT ;  /* 0x000000000000794d */ /* 0x000fea0003800000 */
        .weak           $__internal_0_$__cuda_sm3x_div_rn_noftz_f32_slowpath
        .type           $__internal_0_$__cuda_sm3x_div_rn_noftz_f32_slowpath,@function
        .size           $__internal_0_$__cuda_sm3x_div_rn_noftz_f32_slowpath,(.L_x_16 - $__internal_0_$__cuda_sm3x_div_rn_noftz_f32_slowpath)
$__internal_0_$__cuda_sm3x_div_rn_noftz_f32_slowpath:
[----:B------:R-:W-:Y:S02]  /*0880*/  SHF.R.U32.HI R5, RZ, 0x17, R3 ;  /* 0x00000017ff057819 */ /* 0x000fe40000011603 */
[----:B------:R-:W-:Y:S02]  /*0890*/  SHF.R.U32.HI R4, RZ, 0x17, R0 ;  /* 0x00000017ff047819 */ /* 0x000fe40000011600 */
[----:B------:R-:W-:Y:S02]  /*08a0*/  LOP3.LUT R12, R5, 0xff, RZ, 0xc0, !PT ;  /* 0x000000ff050c7812 */ /* 0x000fe400078ec0ff */
[----:B------:R-:W-:Y:S02]  /*08b0*/  LOP3.LUT R10, R4, 0xff, RZ, 0xc0, !PT ;  /* 0x000000ff040a7812 */ /* 0x000fe400078ec0ff */
[----:B------:R-:W-:-:S03]  /*08c0*/  IADD3 R8, PT, PT, R12, -0x1, RZ ;  /* 0xffffffff0c087810 */ /* 0x000fc60007ffe0ff */
[----:B------:R-:W-:Y:S01]  /*08d0*/  VIADD R5, R10, 0xffffffff ;  /* 0xffffffff0a057836 */ /* 0x000fe20000000000 */
[----:B------:R-:W-:-:S04]  /*08e0*/  ISETP.GT.U32.AND P0, PT, R8, 0xfd, PT ;  /* 0x000000fd0800780c */ /* 0x000fc80003f04070 */
[----:B------:R-:W-:-:S13]  /*08f0*/  ISETP.GT.U32.OR P0, PT, R5, 0xfd, P0 ;  /* 0x000000fd0500780c */ /* 0x000fda0000704470 */
[----:B------:R-:W-:Y:S01]  /*0900*/  @!P0 MOV R4, RZ ;  /* 0x000000ff00048202 */ /* 0x000fe20000000f00 */
[----:B------:R-:W-:Y:S06]  /*0910*/  @!P0 BRA `(.L_x_7) ;  /* 0x00000000005c8947 */ /* 0x000fec0003800000 */
[----:B------:R-:W-:Y:S02]  /*0920*/  FSETP.GTU.FTZ.AND P0, PT, |R0|, +INF , PT ;  /* 0x7f8000000000780b */ /* 0x000fe40003f1c200 */
[----:B------:R-:W-:-:S04]  /*0930*/  FSETP.GTU.FTZ.AND P1, PT, |R3|, +INF , PT ;  /* 0x7f8000000300780b */ /* 0x000fc80003f3c200 */
[----:B------:R-:W-:-:S13]  /*0940*/  PLOP3.LUT P0, PT, P0, P1, PT, 0xf8, 0x8f ;  /* 0x00000000008f781c */ /* 0x000fda0000703f70 */
[----:B------:R-:W-:Y:S05]  /*0950*/  @P0 BRA `(.L_x_8) ;  /* 0x0000000400440947 */ /* 0x000fea0003800000 */
[----:B------:R-:W-:-:S13]  /*0960*/  LOP3.LUT P0, RZ, R3, 0x7fffffff, R0, 0xc8, !PT ;  /* 0x7fffffff03ff7812 */ /* 0x000fda000780c800 */
[----:B------:R-:W-:Y:S05]  /*0970*/  @!P0 BRA `(.L_x_9) ;  /* 0x0000000400348947 */ /* 0x000fea0003800000 */
[C---:B------:R-:W-:Y:S02]  /*0980*/  FSETP.NEU.FTZ.AND P2, PT, |R0|.reuse, +INF , PT ;  /* 0x7f8000000000780b */ /* 0x040fe40003f5d200 */
[----:B------:R-:W-:Y:S02]  /*0990*/  FSETP.NEU.FTZ.AND P1, PT, |R3|, +INF , PT ;  /* 0x7f8000000300780b */ /* 0x000fe40003f3d200 */
[----:B------:R-:W-:-:S11]  /*09a0*/  FSETP.NEU.FTZ.AND P0, PT, |R0|, +INF , PT ;  /* 0x7f8000000000780b */ /* 0x000fd60003f1d200 */
[----:B------:R-:W-:Y:S05]  /*09b0*/  @!P1 BRA !P2, `(.L_x_9) ;  /* 0x0000000400249947 */ /* 0x000fea0005000000 */
[----:B------:R-:W-:-:S04]  /*09c0*/  LOP3.LUT P2, RZ, R0, 0x7fffffff, RZ, 0xc0, !PT ;  /* 0x7fffffff00ff7812 */ /* 0x000fc8000784c0ff */
[----:B------:R-:W-:-:S13]  /*09d0*/  PLOP3.LUT P1, PT, P1, P2, PT, 0x2f, 0xf2 ;  /* 0x0000000000f2781c */ /* 0x000fda0000f24577 */
[----:B------:R-:W-:Y:S05]  /*09e0*/  @P1 BRA `(.L_x_10) ;  /* 0x0000000400101947 */ /* 0x000fea0003800000 */
[----:B------:R-:W-:-:S04]  /*09f0*/  LOP3.LUT P1, RZ, R3, 0x7fffffff, RZ, 0xc0, !PT ;  /* 0x7fffffff03ff7812 */ /* 0x000fc8000782c0ff */
[----:B------:R-:W-:-:S13]  /*0a00*/  PLOP3.LUT P0, PT, P0, P1, PT, 0x2f, 0xf2 ;  /* 0x0000000000f2781c */ /* 0x000fda0000702577 */
[----:B------:R-:W-:Y:S05]  /*0a10*/  @P0 BRA `(.L_x_11) ;  /* 0x0000000000f80947 */ /* 0x000fea0003800000 */
[----:B------:R-:W-:Y:S02]  /*0a20*/  ISETP.GE.AND P0, PT, R5, RZ, PT ;  /* 0x000000ff0500720c */ /* 0x000fe40003f06270 */
[----:B------:R-:W-:-:S11]  /*0a30*/  ISETP.GE.AND P1, PT, R8, RZ, PT ;  /* 0x000000ff0800720c */ /* 0x000fd60003f26270 */
[----:B------:R-:W-:Y:S01]  /*0a40*/  @P0 IMAD.MOV.U32 R4, RZ, RZ, RZ ;  /* 0x000000ffff040224 */ /* 0x000fe200078e00ff */
[----:B------:R-:W-:Y:S01]  /*0a50*/  @!P0 MOV R4, 0xffffffc0 ;  /* 0xffffffc000048802 */ /* 0x000fe20000000f00 */
[----:B------:R-:W-:Y:S01]  /*0a60*/  @!P0 FFMA R0, R0, 1.84467440737095516160e+19, RZ ;  /* 0x5f80000000008823 */ /* 0x000fe200000000ff */
[----:B------:R-:W-:-:S03]  /*0a70*/  @!P1 FFMA R3, R3, 1.84467440737095516160e+19, RZ ;  /* 0x5f80000003039823 */ /* 0x000fc600000000ff */
[----:B------:R-:W-:-:S07]  /*0a80*/  @!P1 VIADD R4, R4, 0x40 ;  /* 0x0000004004049836 */ /* 0x000fce0000000000 */
.L_x_7:
[----:B------:R-:W-:-:S04]  /*0a90*/  LEA R8, R12, 0xc0800000, 0x17 ;  /* 0xc08000000c087811 */ /* 0x000fc800078eb8ff */
[----:B------:R-:W-:Y:S01]  /*0aa0*/  IADD3 R8, PT, PT, -R8, R3, RZ ;  /* 0x0000000308087210 */ /* 0x000fe20007ffe1ff */
[----:B------:R-:W-:-:S03]  /*0ab0*/  VIADD R3, R10, 0xffffff81 ;  /* 0xffffff810a037836 */ /* 0x000fc60000000000 */
[----:B------:R-:W0:Y:S01]  /*0ac0*/  MUFU.RCP R5, R8 ;  /* 0x0000000800057308 */ /* 0x000e220000001000 */
[----:B------:R-:W-:Y:S01]  /*0ad0*/  FADD.FTZ R9, -R8, -RZ ;  /* 0x800000ff08097221 */ /* 0x000fe20000010100 */
[----:B------:R-:W-:-:S03]  /*0ae0*/  IMAD R0, R3, -0x800000, R0 ;  /* 0xff80000003007824 */ /* 0x000fc600078e0200 */
[----:B0-----:R-:W-:-:S04]  /*0af0*/  FFMA R10, R5, R9, 1 ;  /* 0x3f800000050a7423 */ /* 0x001fc80000000009 */
[----:B------:R-:W-:-:S04]  /*0b00*/  FFMA R14, R5, R10, R5 ;  /* 0x0000000a050e7223 */ /* 0x000fc80000000005 */
[----:B------:R-:W-:-:S04]  /*0b10*/  FFMA R5, R0, R14, RZ ;  /* 0x0000000e00057223 */ /* 0x000fc800000000ff */
[----:B------:R-:W-:-:S04]  /*0b20*/  FFMA R10, R9, R5, R0 ;  /* 0x00000005090a7223 */ /* 0x000fc80000000000 */
[----:B------:R-:W-:Y:S01]  /*0b30*/  FFMA R11, R14, R10, R5 ;  /* 0x0000000a0e0b7223 */ /* 0x000fe20000000005 */
[----:B------:R-:W-:-:S03]  /*0b40*/  IADD3 R5, PT, PT, R3, 0x7f, -R12 ;  /* 0x0000007f03057810 */ /* 0x000fc60007ffe80c */
[----:B------:R-:W-:Y:S01]  /*0b50*/  FFMA R10, R9, R11, R0 ;  /* 0x0000000b090a7223 */ /* 0x000fe20000000000 */
[----:B------:R-:W-:-:S03]  /*0b60*/  IADD3 R5, PT, PT, R5, R4, RZ ;  /* 0x0000000405057210 */ /* 0x000fc60007ffe0ff */
[----:B------:R-:W-:-:S05]  /*0b70*/  FFMA R0, R14, R10, R11 ;  /* 0x0000000a0e007223 */ /* 0x000fca000000000b */
[----:B------:R-:W-:-:S04]  /*0b80*/  SHF.R.U32.HI R3, RZ, 0x17, R0 ;  /* 0x00000017ff037819 */ /* 0x000fc80000011600 */
[----:B------:R-:W-:-:S05]  /*0b90*/  LOP3.LUT R3, R3, 0xff, RZ, 0xc0, !PT ;  /* 0x000000ff03037812 */ /* 0x000fca00078ec0ff */
[----:B------:R-:W-:-:S05]  /*0ba0*/  IMAD.IADD R9, R3, 0x1, R5 ;  /* 0x0000000103097824 */ /* 0x000fca00078e0205 */
[----:B------:R-:W-:-:S04]  /*0bb0*/  IADD3 R3, PT, PT, R9, -0x1, RZ ;  /* 0xffffffff09037810 */ /* 0x000fc80007ffe0ff */
[----:B------:R-:W-:-:S13]  /*0bc0*/  ISETP.GE.U32.AND P0, PT, R3, 0xfe, PT ;  /* 0x000000fe0300780c */ /* 0x000fda0003f06070 */
[----:B------:R-:W-:Y:S05]  /*0bd0*/  @!P0 BRA `(.L_x_12) ;  /* 0x0000000000808947 */ /* 0x000fea0003800000 */
[----:B------:R-:W-:-:S13]  /*0be0*/  ISETP.GT.AND P0, PT, R9, 0xfe, PT ;  /* 0x000000fe0900780c */ /* 0x000fda0003f04270 */
[----:B------:R-:W-:Y:S05]  /*0bf0*/  @P0 BRA `(.L_x_13) ;  /* 0x00000000006c0947 */ /* 0x000fea0003800000 */
[----:B------:R-:W-:-:S13]  /*0c00*/  ISETP.GE.AND P0, PT, R9, 0x1, PT ;  /* 0x000000010900780c */ /* 0x000fda0003f06270 */
[----:B------:R-:W-:Y:S05]  /*0c10*/  @P0 BRA `(.L_x_14) ;  /* 0x0000000000980947 */ /* 0x000fea0003800000 */
[----:B------:R-:W-:Y:S02]  /*0c20*/  ISETP.GE.AND P0, PT, R9, -0x18, PT ;  /* 0xffffffe80900780c */ /* 0x000fe40003f06270 */
[----:B------:R-:W-:-:S11]  /*0c30*/  LOP3.LUT R0, R0, 0x80000000, RZ, 0xc0, !PT ;  /* 0x8000000000007812 */ /* 0x000fd600078ec0ff */
[----:B------:R-:W-:Y:S05]  /*0c40*/  @!P0 BRA `(.L_x_14) ;  /* 0x00000000008c8947 */ /* 0x000fea0003800000 */
[CCC-:B------:R-:W-:Y:S01]  /*0c50*/  FFMA.RZ R3, R14.reuse, R10.reuse, R11.reuse ;  /* 0x0000000a0e037223 */ /* 0x1c0fe2000000c00b */
[C---:B------:R-:W-:Y:S02]  /*0c60*/  VIADD R8, R9.reuse, 0x20 ;  /* 0x0000002009087836 */ /* 0x040fe40000000000 */
[CCC-:B------:R-:W-:Y:S01]  /*0c70*/  FFMA.RM R4, R14.reuse, R10.reuse, R11.reuse ;  /* 0x0000000a0e047223 */ /* 0x1c0fe2000000400b */
[----:B------:R-:W-:Y:S02]  /*0c80*/  ISETP.NE.AND P2, PT, R9, RZ, PT ;  /* 0x000000ff0900720c */ /* 0x000fe40003f45270 */
[----:B------:R-:W-:Y:S01]  /*0c90*/  LOP3.LUT R5, R3, 0x7fffff, RZ, 0xc0, !PT ;  /* 0x007fffff03057812 */ /* 0x000fe200078ec0ff */
[----:B------:R-:W-:Y:S01]  /*0ca0*/  FFMA.RP R3, R14, R10, R11 ;  /* 0x0000000a0e037223 */ /* 0x000fe2000000800b */
[----:B------:R-:W-:Y:S02]  /*0cb0*/  ISETP.NE.AND P1, PT, R9, RZ, PT ;  /* 0x000000ff0900720c */ /* 0x000fe40003f25270 */
[----:B------:R-:W-:-:S02]  /*0cc0*/  LOP3.LUT R5, R5, 0x800000, RZ, 0xfc, !PT ;  /* 0x0080000005057812 */ /* 0x000fc400078efcff */
[----:B------:R-:W-:Y:S02]  /*0cd0*/  IADD3 R9, PT, PT, -R9, RZ, RZ ;  /* 0x000000ff09097210 */ /* 0x000fe40007ffe1ff */
[----:B------:R-:W-:Y:S02]  /*0ce0*/  SHF.L.U32 R8, R5, R8, RZ ;  /* 0x0000000805087219 */ /* 0x000fe400000006ff */
[----:B------:R-:W-:Y:S02]  /*0cf0*/  FSETP.NEU.FTZ.AND P0, PT, R3, R4, PT ;  /* 0x000000040300720b */ /* 0x000fe40003f1d000 */
[----:B------:R-:W-:Y:S02]  /*0d00*/  SEL R4, R9, RZ, P2 ;  /* 0x000000ff09047207 */ /* 0x000fe40001000000 */
[----:B------:R-:W-:Y:S02]  /*0d10*/  ISETP.NE.AND P1, PT, R8, RZ, P1 ;  /* 0x000000ff0800720c */ /* 0x000fe40000f25270 */
[----:B------:R-:W-:-:S02]  /*0d20*/  SHF.R.U32.HI R4, RZ, R4, R5 ;  /* 0x00000004ff047219 */ /* 0x000fc40000011605 */
[----:B------:R-:W-:Y:S02]  /*0d30*/  PLOP3.LUT P0, PT, P0, P1, PT, 0xf8, 0x8f ;  /* 0x00000000008f781c */ /* 0x000fe40000703f70 */
[----:B------:R-:W-:Y:S02]  /*0d40*/  SHF.R.U32.HI R8, RZ, 0x1, R4 ;  /* 0x00000001ff087819 */ /* 0x000fe40000011604 */
[----:B------:R-:W-:-:S04]  /*0d50*/  SEL R3, RZ, 0x1, !P0 ;  /* 0x00000001ff037807 */ /* 0x000fc80004000000 */
[----:B------:R-:W-:-:S04]  /*0d60*/  LOP3.LUT R3, R3, 0x1, R8, 0xf8, !PT ;  /* 0x0000000103037812 */ /* 0x000fc800078ef808 */
[----:B------:R-:W-:-:S05]  /*0d70*/  LOP3.LUT R3, R3, R4, RZ, 0xc0, !PT ;  /* 0x0000000403037212 */ /* 0x000fca00078ec0ff */
[----:B------:R-:W-:-:S05]  /*0d80*/  IMAD.IADD R3, R8, 0x1, R3 ;  /* 0x0000000108037824 */ /* 0x000fca00078e0203 */
[----:B------:R-:W-:Y:S01]  /*0d90*/  LOP3.LUT R0, R3, R0, RZ, 0xfc, !PT ;  /* 0x0000000003007212 */ /* 0x000fe200078efcff */
[----:B------:R-:W-:Y:S06]  /*0da0*/  BRA `(.L_x_14) ;  /* 0x0000000000347947 */ /* 0x000fec0003800000 */
.L_x_13:
[----:B------:R-:W-:-:S04]  /*0db0*/  LOP3.LUT R0, R0, 0x80000000, RZ, 0xc0, !PT ;  /* 0x8000000000007812 */ /* 0x000fc800078ec0ff */
[----:B------:R-:W-:Y:S01]  /*0dc0*/  LOP3.LUT R0, R0, 0x7f800000, RZ, 0xfc, !PT ;  /* 0x7f80000000007812 */ /* 0x000fe200078efcff */
[----:B------:R-:W-:Y:S06]  /*0dd0*/  BRA `(.L_x_14) ;  /* 0x0000000000287947 */ /* 0x000fec0003800000 */
.L_x_12:
[----:B------:R-:W-:Y:S01]  /*0de0*/  LEA R0, R5, R0, 0x17 ;  /* 0x0000000005007211 */ /* 0x000fe200078eb8ff */
[----:B------:R-:W-:Y:S06]  /*0df0*/  BRA `(.L_x_14) ;  /* 0x0000000000207947 */ /* 0x000fec0003800000 */
.L_x_11:
[----:B------:R-:W-:-:S04]  /*0e00*/  LOP3.LUT R0, R3, 0x80000000, R0, 0x48, !PT ;  /* 0x8000000003007812 */ /* 0x000fc800078e4800 */
[----:B------:R-:W-:Y:S01]  /*0e10*/  LOP3.LUT R0, R0, 0x7f800000, RZ, 0xfc, !PT ;  /* 0x7f80000000007812 */ /* 0x000fe200078efcff */
[----:B------:R-:W-:Y:S06]  /*0e20*/  BRA `(.L_x_14) ;  /* 0x0000000000147947 */ /* 0x000fec0003800000 */
.L_x_10:
[----:B------:R-:W-:Y:S01]  /*0e30*/  LOP3.LUT R0, R3, 0x80000000, R0, 0x48, !PT ;  /* 0x8000000003007812 */ /* 0x000fe200078e4800 */
[----:B------:R-:W-:Y:S06]  /*0e40*/  BRA `(.L_x_14) ;  /* 0x00000000000c7947 */ /* 0x000fec0003800000 */
.L_x_9:
[----:B------:R-:W0:Y:S01]  /*0e50*/  MUFU.RSQ R0, -QNAN ;  /* 0xffc0000000007908 */ /* 0x000e220000001400 */
[----:B------:R-:W-:Y:S05]  /*0e60*/  BRA `(.L_x_14) ;  /* 0x0000000000047947 */ /* 0x000fea0003800000 */
.L_x_8:
[----:B------:R-:W-:-:S07]  /*0e70*/  FADD.FTZ R0, R0, R3 ;  /* 0x0000000300007221 */ /* 0x000fce0000010000 */
.L_x_14:
[----:B------:R-:W-:-:S04]  /*0e80*/  HFMA2 R3, -RZ, RZ, 0, 0 ;  /* 0x00000000ff037431 */ /* 0x000fc800000001ff */
[----:B0-----:R-:W-:Y:S05]  /*0e90*/  RET.REL.NODEC R2 `(_Z7computefifffffffffffff) ;  /* 0xfffffff002587950 */ /* 0x001fea0003c3ffff */
.L_x_15:
[----:B------:R-:W-:-:S00]  /*0ea0*/  BRA `(.L_x_15) ;  /* 0xfffffffc00fc7947 */ /* 0x000fc0000383ffff */
[----:B------:R-:W-:-:S00]  /*0eb0*/  NOP ;  /* 0x0000000000007918 */ /* 0x000fc00000000000 */
        /* <DEDUP_REMOVED lines=12> */
.L_x_16:


//--------------------- .nv.global.init           --------------------------
	.section	.nv.global.init,"aw",@progbits
.nv.global.init:
	.type		$str,@object
	.size		$str,(.L_0 - $str)
$str:
        /*0000*/ 	.byte	0x25, 0x2e, 0x31, 0x37, 0x67, 0x0a, 0x00
.L_0:


//--------------------- .nv.shared.reserved.0     --------------------------
	.section	.nv.shared.reserved.0,"aw",@nobits
	.weak		__nv_reservedSMEM_offset_0_alias
	.size		__nv_reservedSMEM_offset_0_alias, 0, 64
	.other		__nv_reservedSMEM_offset_0_alias,@"STO_CUDA_RESERVED_SHARED STV_DEFAULT"
__nv_reservedSMEM_offset_0_alias:
	.zero		0
	.zero		64


//--------------------- .nv.constant0._Z7computefifffffffffffff --------------------------
	.section	.nv.constant0._Z7computefifffffffffffff,"a",@progbits
	.sectionflags	@""
	.align	4
.nv.constant0._Z7computefifffffffffffff:
	.zero		956


//--------------------- SYMBOLS --------------------------

	.type		.nv.reservedSmem.offset0,@object
	.size		.nv.reservedSmem.offset0,0x4
	.type		vprintf,@function
